//
// Generated by NVIDIA NVVM Compiler
//
// Compiler Build ID: CL-36424714
// Cuda compilation tools, release 13.0, V13.0.88
// Based on NVVM 20.0.0
//

.version 9.0
.target sm_100
.address_size 64

	// .globl	_Z9hello_gpuv
.extern .func  (.param .b32 func_retval0) vprintf
(
	.param .b64 vprintf_param_0,
	.param .b64 vprintf_param_1
)
;
.global .align 1 .b8 $str[11] = {104, 101, 108, 108, 111, 32, 103, 112, 117, 10};

.visible .entry _Z9hello_gpuv()
{
	.reg .b32 	%r<3>;
	.reg .b64 	%rd<3>;

	mov.u64 	%rd1, $str;
	cvta.global.u64 	%rd2, %rd1;
	{ // callseq 0, 0
	.param .b64 param0;
	st.param.b64 	[param0], %rd2;
	.param .b64 param1;
	st.param.b64 	[param1], 0;
	.param .b32 retval0;
	call.uni (retval0), 
	vprintf, 
	(
	param0, 
	param1
	);
	ld.param.b32 	%r1, [retval0];
	} // callseq 0
	ret;

}


// ===== COMPILED SASS (sm_100) =====

	.target	sm_100

	.elftype	@"ET_EXEC"


//--------------------- .note.nv.tkinfo           --------------------------
	.section	.note.nv.tkinfo,"",@"SHT_NOTE"
	.sectionflags	@"SHF_NOTE_NV_TKINFO"
	.tkinfo
        /*0018*/ 	.word	0x00000002
        /*0030*/ 	.string	""
        /*0030*/ 	.string	"ptxas"
        /*0030*/ 	.string	"Cuda compilation tools, release 13.0, V13.0.88"
        /*0030*/ 	.string	"Build cuda_13.0.r13.0/compiler.36424714_0"
        /*0030*/ 	.string	"-arch sm_100 -m 64 "



//--------------------- .note.nv.cuinfo           --------------------------
	.section	.note.nv.cuinfo,"",@"SHT_NOTE"
	.sectionflags	@"SHF_NOTE_NV_CUINFO"
        /*0018*/ 	.short	0x0002
        /*001a*/ 	.short	0x0064
        /*001c*/ 	.short	0x0082
	.zero		2


//--------------------- .nv.info                  --------------------------
	.section	.nv.info,"",@"SHT_CUDA_INFO"
	.align	4


	//----- nvinfo : EIATTR_REGCOUNT
	.align		4
        /*0000*/ 	.byte	0x04, 0x2f
        /*0002*/ 	.short	(.L_2 - .L_1)
	.align		4
.L_1:
        /*0004*/ 	.word	index@(_Z9hello_gpuv)
        /*0008*/ 	.word	0x00000018


	//----- nvinfo : EIATTR_FRAME_SIZE
	.align		4
.L_2:
        /*000c*/ 	.byte	0x04, 0x11
        /*000e*/ 	.short	(.L_4 - .L_3)
	.align		4
.L_3:
        /*0010*/ 	.word	index@(_Z9hello_gpuv)
        /*0014*/ 	.word	0x00000000


	//----- nvinfo : EIATTR_MIN_STACK_SIZE
	.align		4
.L_4:
        /*0018*/ 	.byte	0x04, 0x12
        /*001a*/ 	.short	(.L_6 - .L_5)
	.align		4
.L_5:
        /*001c*/ 	.word	index@(_Z9hello_gpuv)
        /*0020*/ 	.word	0x00000000
.L_6:


//--------------------- .nv.compat                --------------------------
	.section	.nv.compat,"",@"SHT_CUDA_COMPAT_INFO"
	.align	4
        /*0000*/ 	.byte	0x02, 0x09, 0x00, 0x00, 0x02, 0x02, 0x01, 0x00, 0x02, 0x05, 0x05, 0x00, 0x03, 0x07, 0x01, 0x01
        /*0010*/ 	.byte	0x02, 0x03, 0x00, 0x00, 0x02, 0x06, 0x01, 0x00, 0x04, 0x0b, 0x08, 0x00, 0x09, 0x00, 0x00, 0x00
        /*0020*/ 	.byte	0x00, 0x00, 0x00, 0x00


//--------------------- .nv.info._Z9hello_gpuv    --------------------------
	.section	.nv.info._Z9hello_gpuv,"",@"SHT_CUDA_INFO"
	.sectionflags	@""
	.align	4


	//----- nvinfo : EIATTR_CUDA_API_VERSION
	.align		4
        /*0000*/ 	.byte	0x04, 0x37
        /*0002*/ 	.short	(.L_8 - .L_7)
.L_7:
        /*0004*/ 	.word	0x00000082


	//----- nvinfo : EIATTR_SPARSE_MMA_MASK
	.align		4
.L_8:
        /*0008*/ 	.byte	0x03, 0x50
        /*000a*/ 	.short	0x0000


	//----- nvinfo : EIATTR_MAXREG_COUNT
	.align		4
        /*000c*/ 	.byte	0x03, 0x1b
        /*000e*/ 	.short	0x00ff


	//----- nvinfo : EIATTR_EXTERNS
	.align		4
        /*0010*/ 	.byte	0x04, 0x0f
        /*0012*/ 	.short	(.L_10 - .L_9)


	//   ....[0]....
	.align		4
.L_9:
        /*0014*/ 	.word	index@(vprintf)


	//----- nvinfo : EIATTR_MERCURY_ISA_VERSION
	.align		4
.L_10:
        /*0018*/ 	.byte	0x03, 0x5f
        /*001a*/ 	.short	0x0101


	//----- nvinfo : EIATTR_VRC_CTA_INIT_COUNT
	.align		4
        /*001c*/ 	.byte	0x02, 0x4a
	.zero		1
	.zero		1


	//----- nvinfo : EIATTR_SYSCALL_OFFSETS
	.align		4
        /*0020*/ 	.byte	0x04, 0x46
        /*0022*/ 	.short	(.L_12 - .L_11)


	//   ....[0]....
.L_11:
        /*0024*/ 	.word	0x00000080


	//----- nvinfo : EIATTR_EXIT_INSTR_OFFSETS
	.align		4
.L_12:
        /*0028*/ 	.byte	0x04, 0x1c
        /*002a*/ 	.short	(.L_14 - .L_13)


	//   ....[0]....
.L_13:
        /*002c*/ 	.word	0x00000090


	//----- nvinfo : EIATTR_SW_WAR
	.align		4
.L_14:
        /*0030*/ 	.byte	0x04, 0x36
        /*0032*/ 	.short	(.L_16 - .L_15)
.L_15:
        /*0034*/ 	.word	0x00000008
.L_16:


//--------------------- .nv.callgraph             --------------------------
	.section	.nv.callgraph,"",@"SHT_CUDA_CALLGRAPH"
	.align	4
	.sectionentsize	8
	.align		4
        /*0000*/ 	.word	0x00000000
	.align		4
        /*0004*/ 	.word	0xffffffff
	.align		4
        /*0008*/ 	.word	index@(_Z9hello_gpuv)
	.align		4
        /*000c*/ 	.word	index@(vprintf)
	.align		4
        /*0010*/ 	.word	0x00000000
	.align		4
        /*0014*/ 	.word	0xfffffffe
	.align		4
        /*0018*/ 	.word	0x00000000
	.align		4
        /*001c*/ 	.word	0xfffffffd
	.align		4
        /*0020*/ 	.word	0x00000000
	.align		4
        /*0024*/ 	.word	0xfffffffc


//--------------------- .nv.constant4             --------------------------
	.section	.nv.constant4,"a",@progbits
	.align	8
	.align		8
.nv.constant4:
        /*0000*/ 	.dword	vprintf
	.align		8
        /*0008*/ 	.dword	$str


//--------------------- .text._Z9hello_gpuv       --------------------------
	.section	.text._Z9hello_gpuv,"ax",@progbits
	.align	128
        .global         _Z9hello_gpuv
        .type           _Z9hello_gpuv,@function
        .size           _Z9hello_gpuv,(.L_x_2 - _Z9hello_gpuv)
        .other          _Z9hello_gpuv,@"STO_CUDA_ENTRY STV_DEFAULT"
_Z9hello_gpuv:
.text._Z9hello_gpuv:
[----:B------:R-:W0:Y:S01]  /*0000*/  LDC R1, c[0x0][0x37c] ;  /* 0x0000df00ff017b82 */ /* 0x000e220000000800 */
[----:B------:R-:W-:Y:S01]  /*0010*/  MOV R0, 0x0 ;  /* 0x0000000000007802 */ /* 0x000fe20000000f00 */
[----:B------:R-:W1:Y:S01]  /*0020*/  LDCU.64 UR4, c[0x4][0x8] ;  /* 0x01000100ff0477ac */ /* 0x000e620008000a00 */
[----:B------:R-:W-:-:S05]  /*0030*/  CS2R R6, SRZ ;  /* 0x0000000000067805 */ /* 0x000fca000001ff00 */
[----:B------:R2:W3:Y:S01]  /*0040*/  LDC.64 R2, c[0x4][R0] ;  /* 0x0100000000027b82 */ /* 0x0004e20000000a00 */
[----:B-1----:R-:W-:Y:S02]  /*0050*/  IMAD.U32 R4, RZ, RZ, UR4 ;  /* 0x00000004ff047e24 */ /* 0x002fe4000f8e00ff */
[----:B--2---:R-:W-:-:S07]  /*0060*/  IMAD.U32 R5, RZ, RZ, UR5 ;  /* 0x00000005ff057e24 */ /* 0x004fce000f8e00ff */
[----:B------:R-:W-:-:S07]  /*0070*/  LEPC R20, `(.L_x_0) ;  /* 0x000000001014794e */ /* 0x000fce0000000000 */
[----:B0--3--:R-:W-:Y:S05]  /*0080*/  CALL.ABS.NOINC R2 ;  /* 0x0000000002007343 */ /* 0x009fea0003c00000 */
.L_x_0:
[----:B------:R-:W-:Y:S05]  /*0090*/  EXIT ;  /* 0x000000000000794d */ /* 0x000fea0003800000 */
.L_x_1:
[----:B------:R-:W-:-:S00]  /*00a0*/  BRA `(.L_x_1) ;  /* 0xfffffffc00fc7947 */ /* 0x000fc0000383ffff */
[----:B------:R-:W-:-:S00]  /*00b0*/  NOP ;  /* 0x0000000000007918 */ /* 0x000fc00000000000 */
        /* <DEDUP_REMOVED lines=12> */
.L_x_2:


//--------------------- .nv.global.init           --------------------------
	.section	.nv.global.init,"aw",@progbits
.nv.global.init:
	.type		$str,@object
	.size		$str,(.L_0 - $str)
$str:
        /*0000*/ 	.byte	0x68, 0x65, 0x6c, 0x6c, 0x6f, 0x20, 0x67, 0x70, 0x75, 0x0a, 0x00
.L_0:


//--------------------- .nv.shared.reserved.0     --------------------------
	.section	.nv.shared.reserved.0,"aw",@nobits
	.weak		__nv_reservedSMEM_offset_0_alias
	.size		__nv_reservedSMEM_offset_0_alias, 0, 64
	.other		__nv_reservedSMEM_offset_0_alias,@"STO_CUDA_RESERVED_SHARED STV_DEFAULT"
__nv_reservedSMEM_offset_0_alias:
	.zero		0
	.zero		64


//--------------------- .nv.constant0._Z9hello_gpuv --------------------------
	.section	.nv.constant0._Z9hello_gpuv,"a",@progbits
	.sectionflags	@""
	.align	4
.nv.constant0._Z9hello_gpuv:
	.zero		896


//--------------------- SYMBOLS --------------------------

	.type		.nv.reservedSmem.offset0,@object
	.size		.nv.reservedSmem.offset0,0x4
	.type		vprintf,@function
